//
// Generated by NVIDIA NVVM Compiler
//
// Compiler Build ID: CL-36424714
// Cuda compilation tools, release 13.0, V13.0.88
// Based on NVVM 20.0.0
//

.version 9.0
.target sm_100
.address_size 64

.global .align 4 .b8 __cudart_i2opi_f[24] = {65, 144, 67, 60, 153, 149, 98, 219, 192, 221, 52, 245, 209, 87, 39, 252, 41, 21, 68, 78, 110, 131, 249, 162};

.entry _Z22timestep_embedding_f32PKfPfiii(
	.param .u64 .ptr .align 1 _Z22timestep_embedding_f32PKfPfiii_param_0,
	.param .u64 .ptr .align 1 _Z22timestep_embedding_f32PKfPfiii_param_1,
	.param .u32 _Z22timestep_embedding_f32PKfPfiii_param_2,
	.param .u32 _Z22timestep_embedding_f32PKfPfiii_param_3,
	.param .u32 _Z22timestep_embedding_f32PKfPfiii_param_4
)
{
	.local .align 4 .b8 	__local_depot0[28];
	.reg .b64 	%SP;
	.reg .b64 	%SPL;
	.reg .pred 	%p<25>;
	.reg .b32 	%r<100>;
	.reg .b32 	%f<88>;
	.reg .b64 	%rd<53>;
	.reg .b64 	%fd<5>;

	mov.u64 	%SPL, __local_depot0;
	ld.param.u64 	%rd18, [_Z22timestep_embedding_f32PKfPfiii_param_0];
	ld.param.u64 	%rd19, [_Z22timestep_embedding_f32PKfPfiii_param_1];
	ld.param.u32 	%r32, [_Z22timestep_embedding_f32PKfPfiii_param_2];
	ld.param.u32 	%r33, [_Z22timestep_embedding_f32PKfPfiii_param_3];
	ld.param.u32 	%r31, [_Z22timestep_embedding_f32PKfPfiii_param_4];
	cvta.to.global.u64 	%rd20, %rd19;
	add.u64 	%rd1, %SPL, 0;
	mov.u32 	%r1, %ctaid.y;
	mov.u32 	%r34, %tid.x;
	mov.u32 	%r35, %ctaid.x;
	mov.u32 	%r36, %ntid.x;
	mad.lo.s32 	%r2, %r35, %r36, %r34;
	mul.lo.s32 	%r37, %r32, %r1;
	cvt.s64.s32 	%rd22, %r37;
	add.s64 	%rd23, %rd20, %rd22;
	shr.u32 	%r38, %r33, 31;
	add.s32 	%r39, %r33, %r38;
	shr.s32 	%r3, %r39, 1;
	and.b32  	%r40, %r33, 1;
	setp.eq.b32 	%p1, %r40, 1;
	not.pred 	%p2, %p1;
	setp.ne.s32 	%p3, %r2, %r3;
	shl.b32 	%r41, %r2, 1;
	mul.wide.s32 	%rd24, %r41, 4;
	add.s64 	%rd2, %rd23, %rd24;
	or.pred  	%p4, %p2, %p3;
	@%p4 bra 	$L__BB0_2;
	mov.b32 	%r42, 0;
	st.global.u32 	[%rd2], %r42;
$L__BB0_2:
	setp.ge.s32 	%p5, %r2, %r3;
	@%p5 bra 	$L__BB0_20;
	cvta.to.global.u64 	%rd25, %rd18;
	mul.wide.u32 	%rd26, %r1, 4;
	add.s64 	%rd27, %rd25, %rd26;
	ld.global.f32 	%f10, [%rd27];
	cvt.rn.f32.s32 	%f11, %r31;
	setp.lt.s32 	%p6, %r31, 1;
	mul.f32 	%f12, %f11, 0f4B000000;
	selp.f32 	%f13, %f12, %f11, %p6;
	selp.f32 	%f14, 0fC1B80000, 0f00000000, %p6;
	mov.b32 	%r43, %f13;
	add.s32 	%r44, %r43, -1059760811;
	and.b32  	%r45, %r44, -8388608;
	sub.s32 	%r46, %r43, %r45;
	mov.b32 	%f15, %r46;
	cvt.rn.f32.s32 	%f16, %r45;
	fma.rn.f32 	%f17, %f16, 0f34000000, %f14;
	add.f32 	%f18, %f15, 0fBF800000;
	fma.rn.f32 	%f19, %f18, 0fBE055027, 0f3E1039F6;
	fma.rn.f32 	%f20, %f19, %f18, 0fBDF8CDCC;
	fma.rn.f32 	%f21, %f20, %f18, 0f3E0F2955;
	fma.rn.f32 	%f22, %f21, %f18, 0fBE2AD8B9;
	fma.rn.f32 	%f23, %f22, %f18, 0f3E4CED0B;
	fma.rn.f32 	%f24, %f23, %f18, 0fBE7FFF22;
	fma.rn.f32 	%f25, %f24, %f18, 0f3EAAAA78;
	fma.rn.f32 	%f26, %f25, %f18, 0fBF000000;
	mul.f32 	%f27, %f18, %f26;
	fma.rn.f32 	%f28, %f27, %f18, %f18;
	fma.rn.f32 	%f29, %f17, 0f3F317218, %f28;
	setp.gt.u32 	%p7, %r43, 2139095039;
	fma.rn.f32 	%f30, %f13, 0f7F800000, 0f7F800000;
	selp.f32 	%f31, %f30, %f29, %p7;
	setp.eq.f32 	%p8, %f13, 0f00000000;
	neg.f32 	%f32, %f31;
	selp.f32 	%f33, 0f7F800000, %f32, %p8;
	cvt.rn.f32.s32 	%f34, %r2;
	mul.f32 	%f35, %f33, %f34;
	cvt.rn.f32.s32 	%f36, %r3;
	div.rn.f32 	%f37, %f35, %f36;
	fma.rn.f32 	%f38, %f37, 0f3BBB989D, 0f3F000000;
	cvt.sat.f32.f32 	%f39, %f38;
	mov.f32 	%f40, 0f4B400001;
	mov.f32 	%f41, 0f437C0000;
	fma.rm.f32 	%f42, %f39, %f41, %f40;
	add.f32 	%f43, %f42, 0fCB40007F;
	neg.f32 	%f44, %f43;
	fma.rn.f32 	%f45, %f37, 0f3FB8AA3B, %f44;
	fma.rn.f32 	%f46, %f37, 0f32A57060, %f45;
	mov.b32 	%r47, %f42;
	shl.b32 	%r48, %r47, 23;
	mov.b32 	%f47, %r48;
	ex2.approx.ftz.f32 	%f48, %f46;
	mul.f32 	%f49, %f48, %f47;
	mul.f32 	%f1, %f10, %f49;
	mul.f32 	%f50, %f1, 0f3F22F983;
	cvt.rni.s32.f32 	%r99, %f50;
	cvt.rn.f32.s32 	%f51, %r99;
	fma.rn.f32 	%f52, %f51, 0fBFC90FDA, %f1;
	fma.rn.f32 	%f53, %f51, 0fB3A22168, %f52;
	fma.rn.f32 	%f87, %f51, 0fA7C234C5, %f53;
	abs.f32 	%f3, %f1;
	setp.ltu.f32 	%p9, %f3, 0f47CE4780;
	mov.u32 	%r95, %r99;
	mov.f32 	%f86, %f87;
	@%p9 bra 	$L__BB0_11;
	setp.neu.f32 	%p10, %f3, 0f7F800000;
	@%p10 bra 	$L__BB0_6;
	mov.f32 	%f56, 0f00000000;
	mul.rn.f32 	%f86, %f1, %f56;
	mov.b32 	%r95, 0;
	bra.uni 	$L__BB0_11;
$L__BB0_6:
	mov.b32 	%r5, %f1;
	shl.b32 	%r50, %r5, 8;
	or.b32  	%r6, %r50, -2147483648;
	mov.b64 	%rd49, 0;
	mov.b32 	%r92, 0;
	mov.u64 	%rd47, __cudart_i2opi_f;
	mov.u64 	%rd48, %rd1;
$L__BB0_7:
	.pragma "nounroll";
	ld.global.nc.u32 	%r51, [%rd47];
	mad.wide.u32 	%rd30, %r51, %r6, %rd49;
	shr.u64 	%rd49, %rd30, 32;
	st.local.u32 	[%rd48], %rd30;
	add.s32 	%r92, %r92, 1;
	add.s64 	%rd48, %rd48, 4;
	add.s64 	%rd47, %rd47, 4;
	setp.ne.s32 	%p11, %r92, 6;
	@%p11 bra 	$L__BB0_7;
	shr.u32 	%r52, %r5, 23;
	st.local.u32 	[%rd1+24], %rd49;
	and.b32  	%r9, %r52, 31;
	and.b32  	%r53, %r52, 224;
	add.s32 	%r54, %r53, -128;
	shr.u32 	%r55, %r54, 5;
	mul.wide.u32 	%rd31, %r55, 4;
	sub.s64 	%rd9, %rd1, %rd31;
	ld.local.u32 	%r93, [%rd9+24];
	ld.local.u32 	%r94, [%rd9+20];
	setp.eq.s32 	%p12, %r9, 0;
	@%p12 bra 	$L__BB0_10;
	shf.l.wrap.b32 	%r93, %r94, %r93, %r9;
	ld.local.u32 	%r56, [%rd9+16];
	shf.l.wrap.b32 	%r94, %r56, %r94, %r9;
$L__BB0_10:
	shr.u32 	%r57, %r93, 30;
	shf.l.wrap.b32 	%r58, %r94, %r93, 2;
	shl.b32 	%r59, %r94, 2;
	shr.u32 	%r60, %r58, 31;
	add.s32 	%r61, %r60, %r57;
	neg.s32 	%r62, %r61;
	setp.lt.s32 	%p13, %r5, 0;
	selp.b32 	%r95, %r62, %r61, %p13;
	xor.b32  	%r63, %r58, %r5;
	shr.s32 	%r64, %r58, 31;
	xor.b32  	%r65, %r64, %r58;
	xor.b32  	%r66, %r64, %r59;
	cvt.u64.u32 	%rd32, %r65;
	shl.b64 	%rd33, %rd32, 32;
	cvt.u64.u32 	%rd34, %r66;
	or.b64  	%rd35, %rd33, %rd34;
	cvt.rn.f64.s64 	%fd1, %rd35;
	mul.f64 	%fd2, %fd1, 0d3BF921FB54442D19;
	cvt.rn.f32.f64 	%f54, %fd2;
	neg.f32 	%f55, %f54;
	setp.lt.s32 	%p14, %r63, 0;
	selp.f32 	%f86, %f55, %f54, %p14;
$L__BB0_11:
	setp.ltu.f32 	%p15, %f3, 0f47CE4780;
	add.s32 	%r68, %r95, 1;
	mul.rn.f32 	%f57, %f86, %f86;
	and.b32  	%r69, %r95, 1;
	setp.eq.b32 	%p16, %r69, 1;
	selp.f32 	%f58, %f86, 0f3F800000, %p16;
	fma.rn.f32 	%f59, %f57, %f58, 0f00000000;
	fma.rn.f32 	%f60, %f57, 0f37CBAC00, 0fBAB607ED;
	selp.f32 	%f61, 0fB94D4153, %f60, %p16;
	selp.f32 	%f62, 0f3C0885E4, 0f3D2AAABB, %p16;
	fma.rn.f32 	%f63, %f61, %f57, %f62;
	selp.f32 	%f64, 0fBE2AAAA8, 0fBEFFFFFF, %p16;
	fma.rn.f32 	%f65, %f63, %f57, %f64;
	fma.rn.f32 	%f66, %f65, %f59, %f58;
	and.b32  	%r70, %r68, 2;
	setp.eq.s32 	%p17, %r70, 0;
	mov.f32 	%f67, 0f00000000;
	sub.f32 	%f68, %f67, %f66;
	selp.f32 	%f69, %f66, %f68, %p17;
	mul.wide.s32 	%rd36, %r2, 4;
	sub.s64 	%rd10, %rd2, %rd36;
	st.global.f32 	[%rd10], %f69;
	@%p15 bra 	$L__BB0_19;
	setp.neu.f32 	%p18, %f3, 0f7F800000;
	@%p18 bra 	$L__BB0_14;
	mov.f32 	%f72, 0f00000000;
	mul.rn.f32 	%f87, %f1, %f72;
	mov.b32 	%r99, 0;
	bra.uni 	$L__BB0_19;
$L__BB0_14:
	mov.b32 	%r18, %f1;
	shl.b32 	%r72, %r18, 8;
	or.b32  	%r19, %r72, -2147483648;
	mov.b64 	%rd52, 0;
	mov.b32 	%r96, 0;
	mov.u64 	%rd50, __cudart_i2opi_f;
	mov.u64 	%rd51, %rd1;
$L__BB0_15:
	.pragma "nounroll";
	ld.global.nc.u32 	%r73, [%rd50];
	mad.wide.u32 	%rd39, %r73, %r19, %rd52;
	shr.u64 	%rd52, %rd39, 32;
	st.local.u32 	[%rd51], %rd39;
	add.s32 	%r96, %r96, 1;
	add.s64 	%rd51, %rd51, 4;
	add.s64 	%rd50, %rd50, 4;
	setp.ne.s32 	%p19, %r96, 6;
	@%p19 bra 	$L__BB0_15;
	shr.u32 	%r74, %r18, 23;
	st.local.u32 	[%rd1+24], %rd52;
	and.b32  	%r22, %r74, 31;
	and.b32  	%r75, %r74, 224;
	add.s32 	%r76, %r75, -128;
	shr.u32 	%r77, %r76, 5;
	mul.wide.u32 	%rd40, %r77, 4;
	sub.s64 	%rd17, %rd1, %rd40;
	ld.local.u32 	%r97, [%rd17+24];
	ld.local.u32 	%r98, [%rd17+20];
	setp.eq.s32 	%p20, %r22, 0;
	@%p20 bra 	$L__BB0_18;
	shf.l.wrap.b32 	%r97, %r98, %r97, %r22;
	ld.local.u32 	%r78, [%rd17+16];
	shf.l.wrap.b32 	%r98, %r78, %r98, %r22;
$L__BB0_18:
	shr.u32 	%r79, %r97, 30;
	shf.l.wrap.b32 	%r80, %r98, %r97, 2;
	shl.b32 	%r81, %r98, 2;
	shr.u32 	%r82, %r80, 31;
	add.s32 	%r83, %r82, %r79;
	neg.s32 	%r84, %r83;
	setp.lt.s32 	%p21, %r18, 0;
	selp.b32 	%r99, %r84, %r83, %p21;
	xor.b32  	%r85, %r80, %r18;
	shr.s32 	%r86, %r80, 31;
	xor.b32  	%r87, %r86, %r80;
	xor.b32  	%r88, %r86, %r81;
	cvt.u64.u32 	%rd41, %r87;
	shl.b64 	%rd42, %rd41, 32;
	cvt.u64.u32 	%rd43, %r88;
	or.b64  	%rd44, %rd42, %rd43;
	cvt.rn.f64.s64 	%fd3, %rd44;
	mul.f64 	%fd4, %fd3, 0d3BF921FB54442D19;
	cvt.rn.f32.f64 	%f70, %fd4;
	neg.f32 	%f71, %f70;
	setp.lt.s32 	%p22, %r85, 0;
	selp.f32 	%f87, %f71, %f70, %p22;
$L__BB0_19:
	mul.rn.f32 	%f73, %f87, %f87;
	and.b32  	%r90, %r99, 1;
	setp.eq.b32 	%p23, %r90, 1;
	selp.f32 	%f74, 0f3F800000, %f87, %p23;
	fma.rn.f32 	%f75, %f73, %f74, 0f00000000;
	fma.rn.f32 	%f76, %f73, 0f37CBAC00, 0fBAB607ED;
	selp.f32 	%f77, %f76, 0fB94D4153, %p23;
	selp.f32 	%f78, 0f3D2AAABB, 0f3C0885E4, %p23;
	fma.rn.f32 	%f79, %f77, %f73, %f78;
	selp.f32 	%f80, 0fBEFFFFFF, 0fBE2AAAA8, %p23;
	fma.rn.f32 	%f81, %f79, %f73, %f80;
	fma.rn.f32 	%f82, %f81, %f75, %f74;
	and.b32  	%r91, %r99, 2;
	setp.eq.s32 	%p24, %r91, 0;
	mov.f32 	%f83, 0f00000000;
	sub.f32 	%f84, %f83, %f82;
	selp.f32 	%f85, %f82, %f84, %p24;
	mul.wide.s32 	%rd45, %r3, 4;
	add.s64 	%rd46, %rd10, %rd45;
	st.global.f32 	[%rd46], %f85;
$L__BB0_20:
	ret;

}


// ===== COMPILED SASS (sm_100) =====

	.target	sm_100

	.elftype	@"ET_EXEC"


//--------------------- .note.nv.tkinfo           --------------------------
	.section	.note.nv.tkinfo,"",@"SHT_NOTE"
	.sectionflags	@"SHF_NOTE_NV_TKINFO"
	.tkinfo
        /*0018*/ 	.word	0x00000002
        /*0030*/ 	.string	""
        /*0030*/ 	.string	"ptxas"
        /*0030*/ 	.string	"Cuda compilation tools, release 13.0, V13.0.88"
        /*0030*/ 	.string	"Build cuda_13.0.r13.0/compiler.36424714_0"
        /*0030*/ 	.string	"-arch sm_100 -m 64 "



//--------------------- .note.nv.cuinfo           --------------------------
	.section	.note.nv.cuinfo,"",@"SHT_NOTE"
	.sectionflags	@"SHF_NOTE_NV_CUINFO"
        /*0018*/ 	.short	0x0002
        /*001a*/ 	.short	0x0064
        /*001c*/ 	.short	0x0082
	.zero		2


//--------------------- .nv.info                  --------------------------
	.section	.nv.info,"",@"SHT_CUDA_INFO"
	.align	4


	//----- nvinfo : EIATTR_REGCOUNT
	.align		4
        /*0000*/ 	.byte	0x04, 0x2f
        /*0002*/ 	.short	(.L_2 - .L_1)
	.align		4
.L_1:
        /*0004*/ 	.word	index@(_Z22timestep_embedding_f32PKfPfiii)
        /*0008*/ 	.word	0x00000014


	//----- nvinfo : EIATTR_FRAME_SIZE
	.align		4
.L_2:
        /*000c*/ 	.byte	0x04, 0x11
        /*000e*/ 	.short	(.L_4 - .L_3)
	.align		4
.L_3:
        /*0010*/ 	.word	index@($__internal_0_$__cuda_sm3x_div_rn_noftz_f32_slowpath)
        /*0014*/ 	.word	0x00000020


	//----- nvinfo : EIATTR_FRAME_SIZE
	.align		4
.L_4:
        /*0018*/ 	.byte	0x04, 0x11
        /*001a*/ 	.short	(.L_6 - .L_5)
	.align		4
.L_5:
        /*001c*/ 	.word	index@(_Z22timestep_embedding_f32PKfPfiii)
        /*0020*/ 	.word	0x00000020


	//----- nvinfo : EIATTR_MIN_STACK_SIZE
	.align		4
.L_6:
        /*0024*/ 	.byte	0x04, 0x12
        /*0026*/ 	.short	(.L_8 - .L_7)
	.align		4
.L_7:
        /*0028*/ 	.word	index@(_Z22timestep_embedding_f32PKfPfiii)
        /*002c*/ 	.word	0x00000020
.L_8:


//--------------------- .nv.compat                --------------------------
	.section	.nv.compat,"",@"SHT_CUDA_COMPAT_INFO"
	.align	4
        /*0000*/ 	.byte	0x02, 0x09, 0x00, 0x00, 0x02, 0x02, 0x01, 0x00, 0x02, 0x05, 0x05, 0x00, 0x03, 0x07, 0x01, 0x01
        /*0010*/ 	.byte	0x02, 0x03, 0x00, 0x00, 0x02, 0x06, 0x01, 0x00, 0x04, 0x0b, 0x08, 0x00, 0x01, 0x00, 0x00, 0x00
        /*0020*/ 	.byte	0x00, 0x00, 0x00, 0x00


//--------------------- .nv.info._Z22timestep_embedding_f32PKfPfiii --------------------------
	.section	.nv.info._Z22timestep_embedding_f32PKfPfiii,"",@"SHT_CUDA_INFO"
	.sectionflags	@""
	.align	4


	//----- nvinfo : EIATTR_CUDA_API_VERSION
	.align		4
        /*0000*/ 	.byte	0x04, 0x37
        /*0002*/ 	.short	(.L_10 - .L_9)
.L_9:
        /*0004*/ 	.word	0x00000082


	//----- nvinfo : EIATTR_KPARAM_INFO
	.align		4
.L_10:
        /*0008*/ 	.byte	0x04, 0x17
        /*000a*/ 	.short	(.L_12 - .L_11)
.L_11:
        /*000c*/ 	.word	0x00000000
        /*0010*/ 	.short	0x0004
        /*0012*/ 	.short	0x0018
        /*0014*/ 	.byte	0x00, 0xf0, 0x11, 0x00


	//----- nvinfo : EIATTR_KPARAM_INFO
	.align		4
.L_12:
        /*0018*/ 	.byte	0x04, 0x17
        /*001a*/ 	.short	(.L_14 - .L_13)
.L_13:
        /*001c*/ 	.word	0x00000000
        /*0020*/ 	.short	0x0003
        /*0022*/ 	.short	0x0014
        /*0024*/ 	.byte	0x00, 0xf0, 0x11, 0x00


	//----- nvinfo : EIATTR_KPARAM_INFO
	.align		4
.L_14:
        /*0028*/ 	.byte	0x04, 0x17
        /*002a*/ 	.short	(.L_16 - .L_15)
.L_15:
        /*002c*/ 	.word	0x00000000
        /*0030*/ 	.short	0x0002
        /*0032*/ 	.short	0x0010
        /*0034*/ 	.byte	0x00, 0xf0, 0x11, 0x00


	//----- nvinfo : EIATTR_KPARAM_INFO
	.align		4
.L_16:
        /*0038*/ 	.byte	0x04, 0x17
        /*003a*/ 	.short	(.L_18 - .L_17)
.L_17:
        /*003c*/ 	.word	0x00000000
        /*0040*/ 	.short	0x0001
        /*0042*/ 	.short	0x0008
        /*0044*/ 	.byte	0x00, 0xf5, 0x21, 0x00


	//----- nvinfo : EIATTR_KPARAM_INFO
	.align		4
.L_18:
        /*0048*/ 	.byte	0x04, 0x17
        /*004a*/ 	.short	(.L_20 - .L_19)
.L_19:
        /*004c*/ 	.word	0x00000000
        /*0050*/ 	.short	0x0000
        /*0052*/ 	.short	0x0000
        /*0054*/ 	.byte	0x00, 0xf5, 0x21, 0x00


	//----- nvinfo : EIATTR_SPARSE_MMA_MASK
	.align		4
.L_20:
        /*0058*/ 	.byte	0x03, 0x50
        /*005a*/ 	.short	0x0000


	//----- nvinfo : EIATTR_MAXREG_COUNT
	.align		4
        /*005c*/ 	.byte	0x03, 0x1b
        /*005e*/ 	.short	0x00ff


	//----- nvinfo : EIATTR_MERCURY_ISA_VERSION
	.align		4
        /*0060*/ 	.byte	0x03, 0x5f
        /*0062*/ 	.short	0x0101


	//----- nvinfo : EIATTR_VRC_CTA_INIT_COUNT
	.align		4
        /*0064*/ 	.byte	0x02, 0x4a
	.zero		1
	.zero		1


	//----- nvinfo : EIATTR_EXIT_INSTR_OFFSETS
	.align		4
        /*0068*/ 	.byte	0x04, 0x1c
        /*006a*/ 	.short	(.L_22 - .L_21)


	//   ....[0]....
.L_21:
        /*006c*/ 	.word	0x00000160


	//   ....[1]....
        /*0070*/ 	.word	0x00000f70


	//----- nvinfo : EIATTR_CRS_STACK_SIZE
	.align		4
.L_22:
        /*0074*/ 	.byte	0x04, 0x1e
        /*0076*/ 	.short	(.L_24 - .L_23)
.L_23:
        /*0078*/ 	.word	0x00000000


	//----- nvinfo : EIATTR_CBANK_PARAM_SIZE
	.align		4
.L_24:
        /*007c*/ 	.byte	0x03, 0x19
        /*007e*/ 	.short	0x001c


	//----- nvinfo : EIATTR_PARAM_CBANK
	.align		4
        /*0080*/ 	.byte	0x04, 0x0a
        /*0082*/ 	.short	(.L_26 - .L_25)
	.align		4
.L_25:
        /*0084*/ 	.word	index@(.nv.constant0._Z22timestep_embedding_f32PKfPfiii)
        /*0088*/ 	.short	0x0380
        /*008a*/ 	.short	0x001c


	//----- nvinfo : EIATTR_SW_WAR
	.align		4
.L_26:
        /*008c*/ 	.byte	0x04, 0x36
        /*008e*/ 	.short	(.L_28 - .L_27)
.L_27:
        /*0090*/ 	.word	0x00000008
.L_28:


//--------------------- .nv.callgraph             --------------------------
	.section	.nv.callgraph,"",@"SHT_CUDA_CALLGRAPH"
	.align	4
	.sectionentsize	8
	.align		4
        /*0000*/ 	.word	0x00000000
	.align		4
        /*0004*/ 	.word	0xffffffff
	.align		4
        /*0008*/ 	.word	0x00000000
	.align		4
        /*000c*/ 	.word	0xfffffffe
	.align		4
        /*0010*/ 	.word	0x00000000
	.align		4
        /*0014*/ 	.word	0xfffffffd
	.align		4
        /*0018*/ 	.word	0x00000000
	.align		4
        /*001c*/ 	.word	0xfffffffc


//--------------------- .nv.constant4             --------------------------
	.section	.nv.constant4,"a",@progbits
	.align	8
	.align		8
.nv.constant4:
        /*0000*/ 	.dword	__cudart_i2opi_f


//--------------------- .text._Z22timestep_embedding_f32PKfPfiii --------------------------
	.section	.text._Z22timestep_embedding_f32PKfPfiii,"ax",@progbits
	.align	128
.text._Z22timestep_embedding_f32PKfPfiii:
        .type           _Z22timestep_embedding_f32PKfPfiii,@function
        .size           _Z22timestep_embedding_f32PKfPfiii,(.L_x_20 - _Z22timestep_embedding_f32PKfPfiii)
        .other          _Z22timestep_embedding_f32PKfPfiii,@"STO_CUDA_ENTRY STV_DEFAULT"
_Z22timestep_embedding_f32PKfPfiii:
[----:B------:R-:W0:Y:S01]  /*0000*/  LDC R1, c[0x0][0x37c] ;  /* 0x0000df00ff017b82 */ /* 0x000e220000000800 */
[----:B------:R-:W1:Y:S07]  /*0010*/  S2R R12, SR_TID.X ;  /* 0x00000000000c7919 */ /* 0x000e6e0000002100 */
[----:B------:R-:W2:Y:S01]  /*0020*/  LDC.64 R6, c[0x0][0x390] ;  /* 0x0000e400ff067b82 */ /* 0x000ea20000000a00 */
[----:B------:R-:W3:Y:S01]  /*0030*/  LDCU.64 UR6, c[0x0][0x358] ;  /* 0x00006b00ff0677ac */ /* 0x000ee20008000a00 */
[----:B0-----:R-:W-:Y:S01]  /*0040*/  VIADD R1, R1, 0xffffffe0 ;  /* 0xffffffe001017836 */ /* 0x001fe20000000000 */
[----:B------:R-:W0:Y:S05]  /*0050*/  S2R R9, SR_CTAID.Y ;  /* 0x0000000000097919 */ /* 0x000e2a0000002600 */
[----:B------:R-:W1:Y:S08]  /*0060*/  S2UR UR4, SR_CTAID.X ;  /* 0x00000000000479c3 */ /* 0x000e700000002500 */
[----:B------:R-:W1:Y:S08]  /*0070*/  LDC R3, c[0x0][0x360] ;  /* 0x0000d800ff037b82 */ /* 0x000e700000000800 */
[----:B------:R-:W4:Y:S01]  /*0080*/  LDC.64 R10, c[0x0][0x388] ;  /* 0x0000e200ff0a7b82 */ /* 0x000f220000000a00 */
[----:B--2---:R-:W-:-:S02]  /*0090*/  LEA.HI R5, R7, R7, RZ, 0x1 ;  /* 0x0000000707057211 */ /* 0x004fc400078f08ff */
[----:B------:R-:W-:Y:S02]  /*00a0*/  LOP3.LUT R2, R7, 0x1, RZ, 0xc0, !PT ;  /* 0x0000000107027812 */ /* 0x000fe400078ec0ff */
[----:B------:R-:W-:Y:S01]  /*00b0*/  SHF.R.S32.HI R5, RZ, 0x1, R5 ;  /* 0x00000001ff057819 */ /* 0x000fe20000011405 */
[----:B0-----:R-:W-:Y:S02]  /*00c0*/  IMAD R0, R9, R6, RZ ;  /* 0x0000000609007224 */ /* 0x001fe400078e02ff */
[----:B-1----:R-:W-:-:S04]  /*00d0*/  IMAD R12, R3, UR4, R12 ;  /* 0x00000004030c7c24 */ /* 0x002fc8000f8e020c */
[C---:B------:R-:W-:Y:S01]  /*00e0*/  IMAD.SHL.U32 R3, R12.reuse, 0x2, RZ ;  /* 0x000000020c037824 */ /* 0x040fe200078e00ff */
[----:B------:R-:W-:Y:S02]  /*00f0*/  ISETP.NE.AND P0, PT, R12, R5, PT ;  /* 0x000000050c00720c */ /* 0x000fe40003f05270 */
[----:B----4-:R-:W-:Y:S02]  /*0100*/  IADD3 R6, P1, PT, R0, R10, RZ ;  /* 0x0000000a00067210 */ /* 0x010fe40007f3e0ff */
[----:B------:R-:W-:Y:S02]  /*0110*/  ISETP.NE.U32.OR P0, PT, R2, 0x1, P0 ;  /* 0x000000010200780c */ /* 0x000fe40000705470 */
[----:B------:R-:W-:Y:S02]  /*0120*/  LEA.HI.X.SX32 R7, R0, R11, 0x1, P1 ;  /* 0x0000000b00077211 */ /* 0x000fe400008f0eff */
[----:B------:R-:W-:Y:S01]  /*0130*/  ISETP.GE.AND P1, PT, R12, R5, PT ;  /* 0x000000050c00720c */ /* 0x000fe20003f26270 */
[----:B------:R-:W-:-:S08]  /*0140*/  IMAD.WIDE R6, R3, 0x4, R6 ;  /* 0x0000000403067825 */ /* 0x000fd000078e0206 */
[----:B---3--:R0:W-:Y:S04]  /*0150*/  @!P0 STG.E desc[UR6][R6.64], RZ ;  /* 0x000000ff06008986 */ /* 0x0081e8000c101906 */
[----:B------:R-:W-:Y:S05]  /*0160*/  @P1 EXIT ;  /* 0x000000000000194d */ /* 0x000fea0003800000 */
[----:B------:R-:W1:Y:S08]  /*0170*/  LDC R0, c[0x0][0x398] ;  /* 0x0000e600ff007b82 */ /* 0x000e700000000800 */
[----:B------:R-:W2:Y:S01]  /*0180*/  LDC.64 R2, c[0x0][0x380] ;  /* 0x0000e000ff027b82 */ /* 0x000ea20000000a00 */
[----:B-1----:R-:W-:Y:S02]  /*0190*/  ISETP.GE.AND P0, PT, R0, 0x1, PT ;  /* 0x000000010000780c */ /* 0x002fe40003f06270 */
[----:B------:R-:W-:Y:S01]  /*01a0*/  I2FP.F32.S32 R0, R0 ;  /* 0x0000000000007245 */ /* 0x000fe20000201400 */
[----:B--2---:R-:W-:-:S10]  /*01b0*/  IMAD.WIDE.U32 R2, R9, 0x4, R2 ;  /* 0x0000000409027825 */ /* 0x004fd400078e0002 */
[----:B------:R-:W-:Y:S01]  /*01c0*/  @!P0 FMUL R0, R0, 8388608 ;  /* 0x4b00000000008820 */ /* 0x000fe20000400000 */
[----:B------:R-:W-:Y:S01]  /*01d0*/  IMAD.MOV.U32 R11, RZ, RZ, 0x3e055027 ;  /* 0x3e055027ff0b7424 */ /* 0x000fe200078e00ff */
[----:B------:R1:W5:Y:S01]  /*01e0*/  LDG.E R13, desc[UR6][R2.64] ;  /* 0x00000006020d7981 */ /* 0x000362000c1e1900 */
[----:B------:R-:W-:Y:S01]  /*01f0*/  BSSY.RECONVERGENT B0, `(.L_x_0) ;  /* 0x0000026000007945 */ /* 0x000fe20003800200 */
[----:B------:R-:W-:-:S05]  /*0200*/  VIADD R4, R0, 0xc0d55555 ;  /* 0xc0d5555500047836 */ /* 0x000fca0000000000 */
[----:B------:R-:W-:Y:S02]  /*0210*/  LOP3.LUT R9, R4, 0xff800000, RZ, 0xc0, !PT ;  /* 0xff80000004097812 */ /* 0x000fe400078ec0ff */
[----:B-1----:R-:W-:-:S03]  /*0220*/  FSEL R2, RZ, -23, P0 ;  /* 0xc1b80000ff027808 */ /* 0x002fc60000000000 */
[C---:B------:R-:W-:Y:S01]  /*0230*/  IMAD.IADD R4, R0.reuse, 0x1, -R9 ;  /* 0x0000000100047824 */ /* 0x040fe200078e0a09 */
[----:B------:R-:W-:Y:S02]  /*0240*/  ISETP.GT.U32.AND P0, PT, R0, 0x7f7fffff, PT ;  /* 0x7f7fffff0000780c */ /* 0x000fe40003f04070 */
[----:B------:R-:W-:Y:S01]  /*0250*/  I2FP.F32.S32 R9, R9 ;  /* 0x0000000900097245 */ /* 0x000fe20000201400 */
[----:B------:R-:W-:Y:S01]  /*0260*/  FADD R4, R4, -1 ;  /* 0xbf80000004047421 */ /* 0x000fe20000000000 */
[----:B------:R-:W-:-:S03]  /*0270*/  I2FP.F32.S32 R3, R5 ;  /* 0x0000000500037245 */ /* 0x000fc60000201400 */
[C---:B------:R-:W-:Y:S01]  /*0280*/  FFMA R11, R4.reuse, -R11, 0.14084610342979431152 ;  /* 0x3e1039f6040b7423 */ /* 0x040fe2000000080b */
[----:B------:R-:W-:Y:S01]  /*0290*/  FFMA R2, R9, 1.1920928955078125e-07, R2 ;  /* 0x3400000009027823 */ /* 0x000fe20000000002 */
[----:B------:R-:W-:Y:S01]  /*02a0*/  IMAD.MOV.U32 R9, RZ, RZ, 0x7f800000 ;  /* 0x7f800000ff097424 */ /* 0x000fe200078e00ff */
[----:B------:R-:W1:Y:S01]  /*02b0*/  MUFU.RCP R8, R3 ;  /* 0x0000000300087308 */ /* 0x000e620000001000 */
[----:B------:R-:W-:-:S04]  /*02c0*/  FFMA R11, R4, R11, -0.12148627638816833496 ;  /* 0xbdf8cdcc040b7423 */ /* 0x000fc8000000000b */
[----:B------:R-:W-:-:S04]  /*02d0*/  FFMA R11, R4, R11, 0.13980610668659210205 ;  /* 0x3e0f2955040b7423 */ /* 0x000fc8000000000b */
[----:B------:R-:W-:-:S04]  /*02e0*/  FFMA R11, R4, R11, -0.16684235632419586182 ;  /* 0xbe2ad8b9040b7423 */ /* 0x000fc8000000000b */
[----:B------:R-:W-:-:S04]  /*02f0*/  FFMA R11, R4, R11, 0.20012299716472625732 ;  /* 0x3e4ced0b040b7423 */ /* 0x000fc8000000000b */
[----:B------:R-:W-:-:S04]  /*0300*/  FFMA R11, R4, R11, -0.24999669194221496582 ;  /* 0xbe7fff22040b7423 */ /* 0x000fc8000000000b */
[----:B------:R-:W-:-:S04]  /*0310*/  FFMA R11, R4, R11, 0.33333182334899902344 ;  /* 0x3eaaaa78040b7423 */ /* 0x000fc8000000000b */
[----:B------:R-:W-:-:S04]  /*0320*/  FFMA R11, R4, R11, -0.5 ;  /* 0xbf000000040b7423 */ /* 0x000fc8000000000b */
[----:B------:R-:W-:-:S04]  /*0330*/  FMUL R11, R4, R11 ;  /* 0x0000000b040b7220 */ /* 0x000fc80000400000 */
[----:B------:R-:W-:-:S04]  /*0340*/  FFMA R11, R4, R11, R4 ;  /* 0x0000000b040b7223 */ /* 0x000fc80000000004 */
[----:B------:R-:W-:Y:S01]  /*0350*/  FFMA R2, R2, 0.69314718246459960938, R11 ;  /* 0x3f31721802027823 */ /* 0x000fe2000000000b */
[C---:B------:R-:W-:Y:S01]  /*0360*/  @P0 FFMA R2, R0.reuse, R9, +INF ;  /* 0x7f80000000020423 */ /* 0x040fe20000000009 */
[----:B------:R-:W-:Y:S01]  /*0370*/  FSETP.NEU.AND P0, PT, R0, RZ, PT ;  /* 0x000000ff0000720b */ /* 0x000fe20003f0d000 */
[----:B-1----:R-:W-:Y:S01]  /*0380*/  FFMA R11, -R3, R8, 1 ;  /* 0x3f800000030b7423 */ /* 0x002fe20000000108 */
[----:B------:R-:W-:Y:S02]  /*0390*/  I2FP.F32.S32 R9, R12 ;  /* 0x0000000c00097245 */ /* 0x000fe40000201400 */
[----:B------:R-:W-:Y:S01]  /*03a0*/  FSEL R0, -R2, +INF , P0 ;  /* 0x7f80000002007808 */ /* 0x000fe20000000100 */
[----:B------:R-:W-:-:S04]  /*03b0*/  FFMA R11, R8, R11, R8 ;  /* 0x0000000b080b7223 */ /* 0x000fc80000000008 */
[----:B------:R-:W-:-:S04]  /*03c0*/  FMUL R0, R0, R9 ;  /* 0x0000000900007220 */ /* 0x000fc80000400000 */
[----:B------:R-:W1:Y:S01]  /*03d0*/  FCHK P0, R0, R3 ;  /* 0x0000000300007302 */ /* 0x000e620000000000 */
[----:B------:R-:W-:-:S04]  /*03e0*/  FFMA R2, R0, R11, RZ ;  /* 0x0000000b00027223 */ /* 0x000fc800000000ff */
[----:B------:R-:W-:-:S04]  /*03f0*/  FFMA R4, -R3, R2, R0 ;  /* 0x0000000203047223 */ /* 0x000fc80000000100 */
[----:B------:R-:W-:Y:S01]  /*0400*/  FFMA R2, R11, R4, R2 ;  /* 0x000000040b027223 */ /* 0x000fe20000000002 */
[----:B-1----:R-:W-:Y:S06]  /*0410*/  @!P0 BRA `(.L_x_1) ;  /* 0x00000000000c8947 */ /* 0x002fec0003800000 */
[----:B------:R-:W-:-:S07]  /*0420*/  MOV R2, 0x440 ;  /* 0x0000044000027802 */ /* 0x000fce0000000f00 */
[----:B0----5:R-:W-:Y:S05]  /*0430*/  CALL.REL.NOINC `($__internal_0_$__cuda_sm3x_div_rn_noftz_f32_slowpath) ;  /* 0x0000000800d07944 */ /* 0x021fea0003c00000 */
[----:B------:R-:W-:-:S07]  /*0440*/  IMAD.MOV.U32 R2, RZ, RZ, R0 ;  /* 0x000000ffff027224 */ /* 0x000fce00078e0000 */
.L_x_1:
[----:B------:R-:W-:Y:S05]  /*0450*/  BSYNC.RECONVERGENT B0 ;  /* 0x0000000000007941 */ /* 0x000fea0003800200 */
.L_x_0:
[----:B------:R-:W-:Y:S01]  /*0460*/  IMAD.MOV.U32 R3, RZ, RZ, 0x3bbb989d ;  /* 0x3bbb989dff037424 */ /* 0x000fe200078e00ff */
[----:B------:R-:W-:Y:S01]  /*0470*/  BSSY.RECONVERGENT B0, `(.L_x_2) ;  /* 0x000004c000007945 */ /* 0x000fe20003800200 */
[----:B------:R-:W-:Y:S02]  /*0480*/  IMAD.MOV.U32 R9, RZ, RZ, 0x437c0000 ;  /* 0x437c0000ff097424 */ /* 0x000fe400078e00ff */
[----:B------:R-:W-:-:S04]  /*0490*/  FFMA.SAT R0, R2, R3, 0.5 ;  /* 0x3f00000002007423 */ /* 0x000fc80000002003 */
[----:B------:R-:W-:-:S04]  /*04a0*/  FFMA.RM R0, R0, R9, 12582913 ;  /* 0x4b40000100007423 */ /* 0x000fc80000004009 */
[C---:B------:R-:W-:Y:S01]  /*04b0*/  FADD R3, R0.reuse, -12583039 ;  /* 0xcb40007f00037421 */ /* 0x040fe20000000000 */
[----:B------:R-:W-:-:S03]  /*04c0*/  IMAD.SHL.U32 R0, R0, 0x800000, RZ ;  /* 0x0080000000007824 */ /* 0x000fc600078e00ff */
[----:B------:R-:W-:-:S04]  /*04d0*/  FFMA R3, R2, 1.4426950216293334961, -R3 ;  /* 0x3fb8aa3b02037823 */ /* 0x000fc80000000803 */
[----:B------:R-:W-:-:S06]  /*04e0*/  FFMA R3, R2, 1.925963033500011079e-08, R3 ;  /* 0x32a5706002037823 */ /* 0x000fcc0000000003 */
[----:B------:R-:W1:Y:S02]  /*04f0*/  MUFU.EX2 R3, R3 ;  /* 0x0000000300037308 */ /* 0x000e640000000800 */
[----:B-1----:R-:W-:-:S04]  /*0500*/  FMUL R0, R0, R3 ;  /* 0x0000000300007220 */ /* 0x002fc80000400000 */
[----:B-----5:R-:W-:-:S04]  /*0510*/  FMUL R13, R13, R0 ;  /* 0x000000000d0d7220 */ /* 0x020fc80000400000 */
[C---:B------:R-:W-:Y:S01]  /*0520*/  FMUL R0, R13.reuse, 0.63661974668502807617 ;  /* 0x3f22f9830d007820 */ /* 0x040fe20000400000 */
[----:B------:R-:W-:-:S05]  /*0530*/  FSETP.GE.AND P0, PT, |R13|, 105615, PT ;  /* 0x47ce47800d00780b */ /* 0x000fca0003f06200 */
[----:B------:R-:W1:Y:S02]  /*0540*/  F2I.NTZ R0, R0 ;  /* 0x0000000000007305 */ /* 0x000e640000203100 */
[----:B-1----:R-:W-:Y:S01]  /*0550*/  I2FP.F32.S32 R2, R0 ;  /* 0x0000000000027245 */ /* 0x002fe20000201400 */
[----:B------:R-:W-:-:S04]  /*0560*/  IMAD.MOV.U32 R14, RZ, RZ, R0 ;  /* 0x000000ffff0e7224 */ /* 0x000fc800078e0000 */
[----:B------:R-:W-:-:S04]  /*0570*/  FFMA R9, R2, -1.5707962512969970703, R13 ;  /* 0xbfc90fda02097823 */ /* 0x000fc8000000000d */
[----:B------:R-:W-:-:S04]  /*0580*/  FFMA R9, R2, -7.5497894158615963534e-08, R9 ;  /* 0xb3a2216802097823 */ /* 0x000fc80000000009 */
[----:B------:R-:W-:-:S04]  /*0590*/  FFMA R9, R2, -5.3903029534742383927e-15, R9 ;  /* 0xa7c234c502097823 */ /* 0x000fc80000000009 */
[----:B------:R-:W-:Y:S01]  /*05a0*/  IMAD.MOV.U32 R2, RZ, RZ, R9 ;  /* 0x000000ffff027224 */ /* 0x000fe200078e0009 */
[----:B------:R-:W-:Y:S06]  /*05b0*/  @!P0 BRA `(.L_x_3) ;  /* 0x0000000000dc8947 */ /* 0x000fec0003800000 */
[----:B------:R-:W-:-:S13]  /*05c0*/  FSETP.NEU.AND P0, PT, |R13|, +INF , PT ;  /* 0x7f8000000d00780b */ /* 0x000fda0003f0d200 */
[----:B------:R-:W-:Y:S01]  /*05d0*/  @!P0 FMUL R2, RZ, R13 ;  /* 0x0000000dff028220 */ /* 0x000fe20000400000 */
[----:B------:R-:W-:Y:S01]  /*05e0*/  @!P0 IMAD.MOV.U32 R0, RZ, RZ, RZ ;  /* 0x000000ffff008224 */ /* 0x000fe200078e00ff */
[----:B------:R-:W-:Y:S06]  /*05f0*/  @!P0 BRA `(.L_x_3) ;  /* 0x0000000000cc8947 */ /* 0x000fec0003800000 */
[----:B------:R-:W-:Y:S02]  /*0600*/  IMAD.SHL.U32 R2, R13, 0x100, RZ ;  /* 0x000001000d027824 */ /* 0x000fe400078e00ff */
[----:B------:R-:W-:Y:S02]  /*0610*/  HFMA2 R8, -RZ, RZ, 0, 0 ;  /* 0x00000000ff087431 */ /* 0x000fe400000001ff */
[----:B------:R-:W-:Y:S01]  /*0620*/  IMAD.MOV.U32 R0, RZ, RZ, R1 ;  /* 0x000000ffff007224 */ /* 0x000fe200078e0001 */
[----:B------:R-:W1:Y:S01]  /*0630*/  LDCU.64 UR8, c[0x4][URZ] ;  /* 0x01000000ff0877ac */ /* 0x000e620008000a00 */
[----:B------:R-:W-:Y:S01]  /*0640*/  LOP3.LUT R17, R2, 0x80000000, RZ, 0xfc, !PT ;  /* 0x8000000002117812 */ /* 0x000fe200078efcff */
[----:B------:R-:W-:Y:S01]  /*0650*/  UMOV UR5, URZ ;  /* 0x000000ff00057c82 */ /* 0x000fe20008000000 */
[----:B------:R-:W-:-:S05]  /*0660*/  UMOV UR4, URZ ;  /* 0x000000ff00047c82 */ /* 0x000fca0008000000 */
.L_x_4:
[----:B-1----:R-:W-:Y:S02]  /*0670*/  IMAD.U32 R10, RZ, RZ, UR8 ;  /* 0x00000008ff0a7e24 */ /* 0x002fe4000f8e00ff */
[----:B------:R-:W-:-:S05]  /*0680*/  IMAD.U32 R11, RZ, RZ, UR9 ;  /* 0x00000009ff0b7e24 */ /* 0x000fca000f8e00ff */
[----:B------:R-:W2:Y:S01]  /*0690*/  LDG.E.CONSTANT R2, desc[UR6][R10.64] ;  /* 0x000000060a027981 */ /* 0x000ea2000c1e9900 */
[----:B------:R-:W-:Y:S02]  /*06a0*/  UIADD3 UR8, UP0, UPT, UR8, 0x4, URZ ;  /* 0x0000000408087890 */ /* 0x000fe4000ff1e0ff */
[----:B------:R-:W-:Y:S02]  /*06b0*/  UIADD3 UR4, UPT, UPT, UR4, 0x1, URZ ;  /* 0x0000000104047890 */ /* 0x000fe4000fffe0ff */
[----:B------:R-:W-:Y:S02]  /*06c0*/  UIADD3.X UR9, UPT, UPT, URZ, UR9, URZ, UP0, !UPT ;  /* 0x00000009ff097290 */ /* 0x000fe400087fe4ff */
[----:B------:R-:W-:Y:S01]  /*06d0*/  UISETP.NE.AND UP0, UPT, UR4, 0x6, UPT ;  /* 0x000000060400788c */ /* 0x000fe2000bf05270 */
[----:B--2---:R-:W-:-:S03]  /*06e0*/  IMAD.WIDE.U32 R2, R2, R17, RZ ;  /* 0x0000001102027225 */ /* 0x004fc600078e00ff */
[----:B------:R-:W-:-:S04]  /*06f0*/  IADD3 R15, P0, PT, R2, R8, RZ ;  /* 0x00000008020f7210 */ /* 0x000fc80007f1e0ff */
[----:B------:R-:W-:Y:S01]  /*0700*/  IADD3.X R8, PT, PT, R3, UR5, RZ, P0, !PT ;  /* 0x0000000503087c10 */ /* 0x000fe200087fe4ff */
[----:B------:R1:W-:Y:S02]  /*0710*/  STL [R0], R15 ;  /* 0x0000000f00007387 */ /* 0x0003e40000100800 */
[----:B-1----:R-:W-:Y:S01]  /*0720*/  VIADD R0, R0, 0x4 ;  /* 0x0000000400007836 */ /* 0x002fe20000000000 */
[----:B------:R-:W-:Y:S06]  /*0730*/  BRA.U UP0, `(.L_x_4) ;  /* 0xfffffffd00cc7547 */ /* 0x000fec000b83ffff */
[----:B------:R-:W-:Y:S01]  /*0740*/  SHF.R.U32.HI R4, RZ, 0x17, R13 ;  /* 0x00000017ff047819 */ /* 0x000fe2000001160d */
[----:B------:R1:W-:Y:S03]  /*0750*/  STL [R1+0x18], R8 ;  /* 0x0000180801007387 */ /* 0x0003e60000100800 */
[C---:B------:R-:W-:Y:S02]  /*0760*/  LOP3.LUT R0, R4.reuse, 0xe0, RZ, 0xc0, !PT ;  /* 0x000000e004007812 */ /* 0x040fe400078ec0ff */
[----:B------:R-:W-:-:S03]  /*0770*/  LOP3.LUT P0, RZ, R4, 0x1f, RZ, 0xc0, !PT ;  /* 0x0000001f04ff7812 */ /* 0x000fc6000780c0ff */
[----:B------:R-:W-:-:S05]  /*0780*/  VIADD R0, R0, 0xffffff80 ;  /* 0xffffff8000007836 */ /* 0x000fca0000000000 */
[----:B------:R-:W-:-:S05]  /*0790*/  SHF.R.U32.HI R0, RZ, 0x5, R0 ;  /* 0x00000005ff007819 */ /* 0x000fca0000011600 */
[----:B------:R-:W-:-:S05]  /*07a0*/  IMAD R15, R0, -0x4, R1 ;  /* 0xfffffffc000f7824 */ /* 0x000fca00078e0201 */
[----:B------:R-:W2:Y:S04]  /*07b0*/  LDL R0, [R15+0x18] ;  /* 0x000018000f007983 */ /* 0x000ea80000100800 */
[----:B------:R-:W2:Y:S04]  /*07c0*/  LDL R3, [R15+0x14] ;  /* 0x000014000f037983 */ /* 0x000ea80000100800 */
[----:B------:R-:W3:Y:S01]  /*07d0*/  @P0 LDL R2, [R15+0x10] ;  /* 0x000010000f020983 */ /* 0x000ee20000100800 */
[----:B------:R-:W-:Y:S01]  /*07e0*/  LOP3.LUT R4, R4, 0x1f, RZ, 0xc0, !PT ;  /* 0x0000001f04047812 */ /* 0x000fe200078ec0ff */
[----:B------:R-:W-:Y:S01]  /*07f0*/  UMOV UR4, 0x54442d19 ;  /* 0x54442d1900047882 */ /* 0x000fe20000000000 */
[----:B------:R-:W-:-:S02]  /*0800*/  UMOV UR5, 0x3bf921fb ;  /* 0x3bf921fb00057882 */ /* 0x000fc40000000000 */
[-C--:B--2---:R-:W-:Y:S02]  /*0810*/  @P0 SHF.L.W.U32.HI R0, R3, R4.reuse, R0 ;  /* 0x0000000403000219 */ /* 0x084fe40000010e00 */
[----:B---3--:R-:W-:Y:S02]  /*0820*/  @P0 SHF.L.W.U32.HI R3, R2, R4, R3 ;  /* 0x0000000402030219 */ /* 0x008fe40000010e03 */
[----:B------:R-:W-:Y:S02]  /*0830*/  ISETP.GE.AND P0, PT, R13, RZ, PT ;  /* 0x000000ff0d00720c */ /* 0x000fe40003f06270 */
[C---:B------:R-:W-:Y:S01]  /*0840*/  SHF.L.W.U32.HI R2, R3.reuse, 0x2, R0 ;  /* 0x0000000203027819 */ /* 0x040fe20000010e00 */
[----:B------:R-:W-:-:S03]  /*0850*/  IMAD.SHL.U32 R3, R3, 0x4, RZ ;  /* 0x0000000403037824 */ /* 0x000fc600078e00ff */
[----:B------:R-:W-:-:S04]  /*0860*/  SHF.R.S32.HI R4, RZ, 0x1f, R2 ;  /* 0x0000001fff047819 */ /* 0x000fc80000011402 */
[C---:B------:R-:W-:Y:S02]  /*0870*/  LOP3.LUT R10, R4.reuse, R3, RZ, 0x3c, !PT ;  /* 0x00000003040a7212 */ /* 0x040fe400078e3cff */
[----:B------:R-:W-:Y:S02]  /*0880*/  LOP3.LUT R11, R4, R2, RZ, 0x3c, !PT ;  /* 0x00000002040b7212 */ /* 0x000fe400078e3cff */
[----:B------:R-:W-:Y:S02]  /*0890*/  SHF.R.U32.HI R3, RZ, 0x1e, R0 ;  /* 0x0000001eff037819 */ /* 0x000fe40000011600 */
[C---:B------:R-:W-:Y:S02]  /*08a0*/  LOP3.LUT R4, R2.reuse, R13, RZ, 0x3c, !PT ;  /* 0x0000000d02047212 */ /* 0x040fe400078e3cff */
[----:B------:R-:W2:Y:S01]  /*08b0*/  I2F.F64.S64 R10, R10 ;  /* 0x0000000a000a7312 */ /* 0x000ea20000301c00 */
[----:B------:R-:W-:Y:S02]  /*08c0*/  LEA.HI R0, R2, R3, RZ, 0x1 ;  /* 0x0000000302007211 */ /* 0x000fe400078f08ff */
[----:B------:R-:W-:-:S03]  /*08d0*/  ISETP.GE.AND P1, PT, R4, RZ, PT ;  /* 0x000000ff0400720c */ /* 0x000fc60003f26270 */
[----:B------:R-:W-:-:S04]  /*08e0*/  IMAD.MOV R2, RZ, RZ, -R0 ;  /* 0x000000ffff027224 */ /* 0x000fc800078e0a00 */
[----:B------:R-:W-:Y:S01]  /*08f0*/  @!P0 IMAD.MOV.U32 R0, RZ, RZ, R2 ;  /* 0x000000ffff008224 */ /* 0x000fe200078e0002 */
[----:B--2---:R-:W-:-:S10]  /*0900*/  DMUL R16, R10, UR4 ;  /* 0x000000040a107c28 */ /* 0x004fd40008000000 */
[----:B------:R-:W2:Y:S02]  /*0910*/  F2F.F32.F64 R16, R16 ;  /* 0x0000001000107310 */ /* 0x000ea40000301000 */
[----:B-12---:R-:W-:-:S07]  /*0920*/  FSEL R2, -R16, R16, !P1 ;  /* 0x0000001010027208 */ /* 0x006fce0004800100 */
.L_x_3:
[----:B------:R-:W-:Y:S05]  /*0930*/  BSYNC.RECONVERGENT B0 ;  /* 0x0000000000007941 */ /* 0x000fea0003800200 */
.L_x_2:
[----:B------:R-:W-:Y:S02]  /*0940*/  IMAD.MOV.U32 R15, RZ, RZ, 0x37cbac00 ;  /* 0x37cbac00ff0f7424 */ /* 0x000fe400078e00ff */
[----:B------:R-:W-:Y:S01]  /*0950*/  FMUL R4, R2, R2 ;  /* 0x0000000202047220 */ /* 0x000fe20000400000 */
[----:B------:R-:W-:Y:S01]  /*0960*/  LOP3.LUT R8, R0, 0x1, RZ, 0xc0, !PT ;  /* 0x0000000100087812 */ /* 0x000fe200078ec0ff */
[----:B------:R-:W-:Y:S01]  /*0970*/  IMAD.MOV.U32 R11, RZ, RZ, 0x3c0885e4 ;  /* 0x3c0885e4ff0b7424 */ /* 0x000fe200078e00ff */
[----:B------:R-:W-:Y:S01]  /*0980*/  BSSY.RECONVERGENT B0, `(.L_x_5) ;  /* 0x000004c000007945 */ /* 0x000fe20003800200 */
[----:B------:R-:W-:Y:S01]  /*0990*/  FFMA R3, R4, R15, -0.0013887860113754868507 ;  /* 0xbab607ed04037423 */ /* 0x000fe2000000000f */
[----:B------:R-:W-:Y:S01]  /*09a0*/  ISETP.NE.U32.AND P0, PT, R8, 0x1, PT ;  /* 0x000000010800780c */ /* 0x000fe20003f05070 */
[----:B------:R-:W-:Y:S01]  /*09b0*/  VIADD R0, R0, 0x1 ;  /* 0x0000000100007836 */ /* 0x000fe20000000000 */
[----:B------:R-:W-:Y:S02]  /*09c0*/  MOV R8, 0x3e2aaaa8 ;  /* 0x3e2aaaa800087802 */ /* 0x000fe40000000f00 */
[----:B------:R-:W-:-:S02]  /*09d0*/  FSEL R3, R3, -0.00019574658654164522886, P0 ;  /* 0xb94d415303037808 */ /* 0x000fc40000000000 */
[----:B------:R-:W-:Y:S02]  /*09e0*/  FSEL R11, R11, 0.041666727513074874878, !P0 ;  /* 0x3d2aaabb0b0b7808 */ /* 0x000fe40004000000 */
[----:B------:R-:W-:Y:S02]  /*09f0*/  LOP3.LUT P1, RZ, R0, 0x2, RZ, 0xc0, !PT ;  /* 0x0000000200ff7812 */ /* 0x000fe4000782c0ff */
[----:B------:R-:W-:Y:S01]  /*0a00*/  FSEL R8, -R8, -0.4999999701976776123, !P0 ;  /* 0xbeffffff08087808 */ /* 0x000fe20004000100 */
[----:B------:R-:W-:Y:S01]  /*0a10*/  FFMA R11, R4, R3, R11 ;  /* 0x00000003040b7223 */ /* 0x000fe2000000000b */
[----:B------:R-:W-:Y:S01]  /*0a20*/  FSEL R0, R2, 1, !P0 ;  /* 0x3f80000002007808 */ /* 0x000fe20004000000 */
[----:B------:R-:W-:-:S04]  /*0a30*/  IMAD.WIDE R2, R12, 0x4, RZ ;  /* 0x000000040c027825 */ /* 0x000fc800078e02ff */
[C---:B------:R-:W-:Y:S01]  /*0a40*/  FFMA R8, R4.reuse, R11, R8 ;  /* 0x0000000b04087223 */ /* 0x040fe20000000008 */
[----:B------:R-:W-:Y:S01]  /*0a50*/  FFMA R11, R4, R0, RZ ;  /* 0x00000000040b7223 */ /* 0x000fe200000000ff */
[----:B------:R-:W-:-:S03]  /*0a60*/  IADD3 R10, P0, PT, R6, -R2, RZ ;  /* 0x80000002060a7210 */ /* 0x000fc60007f1e0ff */
[----:B------:R-:W-:Y:S02]  /*0a70*/  FFMA R17, R11, R8, R0 ;  /* 0x000000080b117223 */ /* 0x000fe40000000000 */
[----:B------:R-:W-:Y:S01]  /*0a80*/  IMAD.X R11, R7, 0x1, ~R3, P0 ;  /* 0x00000001070b7824 */ /* 0x000fe200000e0e03 */
[----:B------:R-:W-:Y:S01]  /*0a90*/  FSETP.GE.AND P0, PT, |R13|, 105615, PT ;  /* 0x47ce47800d00780b */ /* 0x000fe20003f06200 */
[----:B------:R-:W-:-:S05]  /*0aa0*/  @P1 FADD R17, RZ, -R17 ;  /* 0x80000011ff111221 */ /* 0x000fca0000000000 */
[----:B------:R1:W-:Y:S07]  /*0ab0*/  STG.E desc[UR6][R10.64], R17 ;  /* 0x000000110a007986 */ /* 0x0003ee000c101906 */
[----:B------:R-:W-:Y:S05]  /*0ac0*/  @!P0 BRA `(.L_x_6) ;  /* 0x0000000000dc8947 */ /* 0x000fea0003800000 */
[----:B------:R-:W-:-:S13]  /*0ad0*/  FSETP.NEU.AND P0, PT, |R13|, +INF , PT ;  /* 0x7f8000000d00780b */ /* 0x000fda0003f0d200 */
[----:B------:R-:W-:Y:S01]  /*0ae0*/  @!P0 FMUL R9, RZ, R13 ;  /* 0x0000000dff098220 */ /* 0x000fe20000400000 */
[----:B------:R-:W-:Y:S01]  /*0af0*/  @!P0 IMAD.MOV.U32 R14, RZ, RZ, RZ ;  /* 0x000000ffff0e8224 */ /* 0x000fe200078e00ff */
[----:B------:R-:W-:Y:S06]  /*0b00*/  @!P0 BRA `(.L_x_6) ;  /* 0x0000000000cc8947 */ /* 0x000fec0003800000 */
[----:B------:R-:W-:Y:S01]  /*0b10*/  IMAD.SHL.U32 R2, R13, 0x100, RZ ;  /* 0x000001000d027824 */ /* 0x000fe200078e00ff */
[----:B------:R-:W2:Y:S01]  /*0b20*/  LDCU.64 UR8, c[0x4][URZ] ;  /* 0x01000000ff0877ac */ /* 0x000ea20008000a00 */
[----:B0-----:R-:W-:Y:S02]  /*0b30*/  IMAD.MOV.U32 R6, RZ, RZ, RZ ;  /* 0x000000ffff067224 */ /* 0x001fe400078e00ff */
[----:B------:R-:W-:Y:S01]  /*0b40*/  IMAD.MOV.U32 R0, RZ, RZ, R1 ;  /* 0x000000ffff007224 */ /* 0x000fe200078e0001 */
[----:B-1----:R-:W-:Y:S01]  /*0b50*/  LOP3.LUT R17, R2, 0x80000000, RZ, 0xfc, !PT ;  /* 0x8000000002117812 */ /* 0x002fe200078efcff */
[----:B------:R-:W-:Y:S01]  /*0b60*/  UMOV UR5, URZ ;  /* 0x000000ff00057c82 */ /* 0x000fe20008000000 */
[----:B------:R-:W-:-:S05]  /*0b70*/  UMOV UR4, URZ ;  /* 0x000000ff00047c82 */ /* 0x000fca0008000000 */
.L_x_7:
[----:B--2---:R-:W-:Y:S02]  /*0b80*/  IMAD.U32 R8, RZ, RZ, UR8 ;  /* 0x00000008ff087e24 */ /* 0x004fe4000f8e00ff */
        /* <DEDUP_REMOVED lines=10> */
[----:B0-----:R-:W-:Y:S01]  /*0c30*/  VIADD R0, R0, 0x4 ;  /* 0x0000000400007836 */ /* 0x001fe20000000000 */
        /* <DEDUP_REMOVED lines=13> */
[----:B------:R-:W-:Y:S01]  /*0d10*/  UMOV UR5, 0x3bf921fb ;  /* 0x3bf921fb00057882 */ /* 0x000fe20000000000 */
[----:B------:R-:W-:-:S02]  /*0d20*/  ISETP.GE.AND P1, PT, R13, RZ, PT ;  /* 0x000000ff0d00720c */ /* 0x000fc40003f26270 */
[-C--:B--2---:R-:W-:Y:S02]  /*0d30*/  @P0 SHF.L.W.U32.HI R0, R3, R4.reuse, R0 ;  /* 0x0000000403000219 */ /* 0x084fe40000010e00 */
[----:B---3--:R-:W-:-:S04]  /*0d40*/  @P0 SHF.L.W.U32.HI R3, R2, R4, R3 ;  /* 0x0000000402030219 */ /* 0x008fc80000010e03 */
[C---:B------:R-:W-:Y:S01]  /*0d50*/  SHF.L.W.U32.HI R2, R3.reuse, 0x2, R0 ;  /* 0x0000000203027819 */ /* 0x040fe20000010e00 */
[----:B------:R-:W-:-:S03]  /*0d60*/  IMAD.SHL.U32 R3, R3, 0x4, RZ ;  /* 0x0000000403037824 */ /* 0x000fc600078e00ff */
[----:B------:R-:W-:Y:S02]  /*0d70*/  SHF.R.S32.HI R4, RZ, 0x1f, R2 ;  /* 0x0000001fff047819 */ /* 0x000fe40000011402 */
[----:B------:R-:W-:Y:S02]  /*0d80*/  LOP3.LUT R13, R2, R13, RZ, 0x3c, !PT ;  /* 0x0000000d020d7212 */ /* 0x000fe400078e3cff */
[C---:B------:R-:W-:Y:S02]  /*0d90*/  LOP3.LUT R8, R4.reuse, R3, RZ, 0x3c, !PT ;  /* 0x0000000304087212 */ /* 0x040fe400078e3cff */
[----:B------:R-:W-:Y:S02]  /*0da0*/  LOP3.LUT R9, R4, R2, RZ, 0x3c, !PT ;  /* 0x0000000204097212 */ /* 0x000fe400078e3cff */
[----:B------:R-:W-:Y:S02]  /*0db0*/  SHF.R.U32.HI R3, RZ, 0x1e, R0 ;  /* 0x0000001eff037819 */ /* 0x000fe40000011600 */
[----:B------:R-:W-:-:S02]  /*0dc0*/  ISETP.GE.AND P0, PT, R13, RZ, PT ;  /* 0x000000ff0d00720c */ /* 0x000fc40003f06270 */
[----:B------:R-:W0:Y:S01]  /*0dd0*/  I2F.F64.S64 R8, R8 ;  /* 0x0000000800087312 */ /* 0x000e220000301c00 */
[----:B------:R-:W-:-:S05]  /*0de0*/  LEA.HI R14, R2, R3, RZ, 0x1 ;  /* 0x00000003020e7211 */ /* 0x000fca00078f08ff */
[----:B------:R-:W-:-:S05]  /*0df0*/  IMAD.MOV R0, RZ, RZ, -R14 ;  /* 0x000000ffff007224 */ /* 0x000fca00078e0a0e */
[----:B------:R-:W-:Y:S01]  /*0e00*/  @!P1 MOV R14, R0 ;  /* 0x00000000000e9202 */ /* 0x000fe20000000f00 */
[----:B0-----:R-:W-:-:S10]  /*0e10*/  DMUL R6, R8, UR4 ;  /* 0x0000000408067c28 */ /* 0x001fd40008000000 */
[----:B------:R-:W0:Y:S02]  /*0e20*/  F2F.F32.F64 R6, R6 ;  /* 0x0000000600067310 */ /* 0x000e240000301000 */
[----:B0-----:R-:W-:-:S07]  /*0e30*/  FSEL R9, -R6, R6, !P0 ;  /* 0x0000000606097208 */ /* 0x001fce0004000100 */
.L_x_6:
[----:B------:R-:W-:Y:S05]  /*0e40*/  BSYNC.RECONVERGENT B0 ;  /* 0x0000000000007941 */ /* 0x000fea0003800200 */
.L_x_5:
[----:B------:R-:W-:Y:S01]  /*0e50*/  FMUL R2, R9, R9 ;  /* 0x0000000909027220 */ /* 0x000fe20000400000 */
[C---:B------:R-:W-:Y:S01]  /*0e60*/  LOP3.LUT R0, R14.reuse, 0x1, RZ, 0xc0, !PT ;  /* 0x000000010e007812 */ /* 0x040fe200078ec0ff */
[----:B------:R-:W-:Y:S01]  /*0e70*/  IMAD.MOV.U32 R3, RZ, RZ, 0x3d2aaabb ;  /* 0x3d2aaabbff037424 */ /* 0x000fe200078e00ff */
[----:B------:R-:W-:Y:S01]  /*0e80*/  LOP3.LUT P1, RZ, R14, 0x2, RZ, 0xc0, !PT ;  /* 0x000000020eff7812 */ /* 0x000fe2000782c0ff */
[----:B------:R-:W-:Y:S01]  /*0e90*/  FFMA R15, R2, R15, -0.0013887860113754868507 ;  /* 0xbab607ed020f7423 */ /* 0x000fe2000000000f */
[----:B------:R-:W-:Y:S01]  /*0ea0*/  ISETP.NE.U32.AND P0, PT, R0, 0x1, PT ;  /* 0x000000010000780c */ /* 0x000fe20003f05070 */
[----:B------:R-:W-:Y:S02]  /*0eb0*/  IMAD.MOV.U32 R4, RZ, RZ, 0x3effffff ;  /* 0x3effffffff047424 */ /* 0x000fe400078e00ff */
[----:B-1----:R-:W-:Y:S01]  /*0ec0*/  IMAD.WIDE R10, R5, 0x4, R10 ;  /* 0x00000004050a7825 */ /* 0x002fe200078e020a */
[----:B------:R-:W-:Y:S02]  /*0ed0*/  FSEL R15, R15, -0.00019574658654164522886, !P0 ;  /* 0xb94d41530f0f7808 */ /* 0x000fe40004000000 */
[----:B------:R-:W-:-:S02]  /*0ee0*/  FSEL R3, R3, 0.0083327032625675201416, !P0 ;  /* 0x3c0885e403037808 */ /* 0x000fc40004000000 */
[----:B------:R-:W-:Y:S02]  /*0ef0*/  FSEL R0, R9, 1, P0 ;  /* 0x3f80000009007808 */ /* 0x000fe40000000000 */
[----:B------:R-:W-:Y:S01]  /*0f00*/  FSEL R4, -R4, -0.16666662693023681641, !P0 ;  /* 0xbe2aaaa804047808 */ /* 0x000fe20004000100 */
[C---:B------:R-:W-:Y:S02]  /*0f10*/  FFMA R15, R2.reuse, R15, R3 ;  /* 0x0000000f020f7223 */ /* 0x040fe40000000003 */
[C---:B------:R-:W-:Y:S02]  /*0f20*/  FFMA R3, R2.reuse, R0, RZ ;  /* 0x0000000002037223 */ /* 0x040fe400000000ff */
[----:B------:R-:W-:-:S04]  /*0f30*/  FFMA R4, R2, R15, R4 ;  /* 0x0000000f02047223 */ /* 0x000fc80000000004 */
[----:B------:R-:W-:-:S04]  /*0f40*/  FFMA R3, R3, R4, R0 ;  /* 0x0000000403037223 */ /* 0x000fc80000000000 */
[----:B------:R-:W-:-:S05]  /*0f50*/  @P1 FADD R3, RZ, -R3 ;  /* 0x80000003ff031221 */ /* 0x000fca0000000000 */
[----:B------:R-:W-:Y:S01]  /*0f60*/  STG.E desc[UR6][R10.64], R3 ;  /* 0x000000030a007986 */ /* 0x000fe2000c101906 */
[----:B------:R-:W-:Y:S05]  /*0f70*/  EXIT ;  /* 0x000000000000794d */ /* 0x000fea0003800000 */
        .weak           $__internal_0_$__cuda_sm3x_div_rn_noftz_f32_slowpath
        .type           $__internal_0_$__cuda_sm3x_div_rn_noftz_f32_slowpath,@function
        .size           $__internal_0_$__cuda_sm3x_div_rn_noftz_f32_slowpath,(.L_x_20 - $__internal_0_$__cuda_sm3x_div_rn_noftz_f32_slowpath)
$__internal_0_$__cuda_sm3x_div_rn_noftz_f32_slowpath:
[--C-:B------:R-:W-:Y:S01]  /*0f80*/  SHF.R.U32.HI R8, RZ, 0x17, R3.reuse ;  /* 0x00000017ff087819 */ /* 0x100fe20000011603 */
[----:B------:R-:W-:Y:S01]  /*0f90*/  BSSY.RECONVERGENT B1, `(.L_x_8) ;  /* 0x0000064000017945 */ /* 0x000fe20003800200 */
[--C-:B------:R-:W-:Y:S01]  /*0fa0*/  SHF.R.U32.HI R4, RZ, 0x17, R0.reuse ;  /* 0x00000017ff047819 */ /* 0x100fe20000011600 */
[----:B------:R-:W-:Y:S01]  /*0fb0*/  IMAD.MOV.U32 R10, RZ, RZ, R0 ;  /* 0x000000ffff0a7224 */ /* 0x000fe200078e0000 */
[----:B------:R-:W-:Y:S01]  /*0fc0*/  LOP3.LUT R8, R8, 0xff, RZ, 0xc0, !PT ;  /* 0x000000ff08087812 */ /* 0x000fe200078ec0ff */
[----:B------:R-:W-:Y:S01]  /*0fd0*/  IMAD.MOV.U32 R11, RZ, RZ, R3 ;  /* 0x000000ffff0b7224 */ /* 0x000fe200078e0003 */
[----:B------:R-:W-:-:S03]  /*0fe0*/  LOP3.LUT R9, R4, 0xff, RZ, 0xc0, !PT ;  /* 0x000000ff04097812 */ /* 0x000fc600078ec0ff */
[----:B------:R-:W-:Y:S02]  /*0ff0*/  VIADD R15, R8, 0xffffffff ;  /* 0xffffffff080f7836 */ /* 0x000fe40000000000 */
[----:B------:R-:W-:-:S03]  /*1000*/  VIADD R14, R9, 0xffffffff ;  /* 0xffffffff090e7836 */ /* 0x000fc60000000000 */
[----:B------:R-:W-:-:S04]  /*1010*/  ISETP.GT.U32.AND P0, PT, R15, 0xfd, PT ;  /* 0x000000fd0f00780c */ /* 0x000fc80003f04070 */
[----:B------:R-:W-:-:S13]  /*1020*/  ISETP.GT.U32.OR P0, PT, R14, 0xfd, P0 ;  /* 0x000000fd0e00780c */ /* 0x000fda0000704470 */
[----:B------:R-:W-:Y:S01]  /*1030*/  @!P0 IMAD.MOV.U32 R4, RZ, RZ, RZ ;  /* 0x000000ffff048224 */ /* 0x000fe200078e00ff */
[----:B------:R-:W-:Y:S06]  /*1040*/  @!P0 BRA `(.L_x_9) ;  /* 0x00000000005c8947 */ /* 0x000fec0003800000 */
[----:B------:R-:W-:Y:S02]  /*1050*/  FSETP.GTU.FTZ.AND P0, PT, |R0|, +INF , PT ;  /* 0x7f8000000000780b */ /* 0x000fe40003f1c200 */
[----:B------:R-:W-:-:S04]  /*1060*/  FSETP.GTU.FTZ.AND P1, PT, |R3|, +INF , PT ;  /* 0x7f8000000300780b */ /* 0x000fc80003f3c200 */
[----:B------:R-:W-:-:S13]  /*1070*/  PLOP3.LUT P0, PT, P0, P1, PT, 0xf8, 0x8f ;  /* 0x00000000008f781c */ /* 0x000fda0000703f70 */
[----:B------:R-:W-:Y:S05]  /*1080*/  @P0 BRA `(.L_x_10) ;  /* 0x00000004004c0947 */ /* 0x000fea0003800000 */
[----:B------:R-:W-:-:S13]  /*1090*/  LOP3.LUT P0, RZ, R11, 0x7fffffff, R10, 0xc8, !PT ;  /* 0x7fffffff0bff7812 */ /* 0x000fda000780c80a */
[----:B------:R-:W-:Y:S05]  /*10a0*/  @!P0 BRA `(.L_x_11) ;  /* 0x00000004003c8947 */ /* 0x000fea0003800000 */
[C---:B------:R-:W-:Y:S02]  /*10b0*/  FSETP.NEU.FTZ.AND P2, PT, |R0|.reuse, +INF , PT ;  /* 0x7f8000000000780b */ /* 0x040fe40003f5d200 */
[----:B------:R-:W-:Y:S02]  /*10c0*/  FSETP.NEU.FTZ.AND P1, PT, |R3|, +INF , PT ;  /* 0x7f8000000300780b */ /* 0x000fe40003f3d200 */
[----:B------:R-:W-:-:S11]  /*10d0*/  FSETP.NEU.FTZ.AND P0, PT, |R0|, +INF , PT ;  /* 0x7f8000000000780b */ /* 0x000fd60003f1d200 */
[----:B------:R-:W-:Y:S05]  /*10e0*/  @!P1 BRA !P2, `(.L_x_11) ;  /* 0x00000004002c9947 */ /* 0x000fea0005000000 */
[----:B------:R-:W-:-:S04]  /*10f0*/  LOP3.LUT P2, RZ, R10, 0x7fffffff, RZ, 0xc0, !PT ;  /* 0x7fffffff0aff7812 */ /* 0x000fc8000784c0ff */
[----:B------:R-:W-:-:S13]  /*1100*/  PLOP3.LUT P1, PT, P1, P2, PT, 0x2f, 0xf2 ;  /* 0x0000000000f2781c */ /* 0x000fda0000f24577 */
[----:B------:R-:W-:Y:S05]  /*1110*/  @P1 BRA `(.L_x_12) ;  /* 0x0000000400181947 */ /* 0x000fea0003800000 */
[----:B------:R-:W-:-:S04]  /*1120*/  LOP3.LUT P1, RZ, R11, 0x7fffffff, RZ, 0xc0, !PT ;  /* 0x7fffffff0bff7812 */ /* 0x000fc8000782c0ff */
[----:B------:R-:W-:-:S13]  /*1130*/  PLOP3.LUT P0, PT, P0, P1, PT, 0x2f, 0xf2 ;  /* 0x0000000000f2781c */ /* 0x000fda0000702577 */
[----:B------:R-:W-:Y:S05]  /*1140*/  @P0 BRA `(.L_x_13) ;  /* 0x0000000400000947 */ /* 0x000fea0003800000 */
[----:B------:R-:W-:Y:S02]  /*1150*/  ISETP.GE.AND P0, PT, R14, RZ, PT ;  /* 0x000000ff0e00720c */ /* 0x000fe40003f06270 */
[----:B------:R-:W-:-:S11]  /*1160*/  ISETP.GE.AND P1, PT, R15, RZ, PT ;  /* 0x000000ff0f00720c */ /* 0x000fd60003f26270 */
[----:B------:R-:W-:Y:S02]  /*1170*/  @P0 IMAD.MOV.U32 R4, RZ, RZ, RZ ;  /* 0x000000ffff040224 */ /* 0x000fe400078e00ff */
[----:B------:R-:W-:Y:S01]  /*1180*/  @!P0 FFMA R10, R0, 1.84467440737095516160e+19, RZ ;  /* 0x5f800000000a8823 */ /* 0x000fe200000000ff */
[----:B------:R-:W-:Y:S02]  /*1190*/  @!P0 IMAD.MOV.U32 R4, RZ, RZ, -0x40 ;  /* 0xffffffc0ff048424 */ /* 0x000fe400078e00ff */
[----:B------:R-:W-:Y:S02]  /*11a0*/  @!P1 FFMA R11, R3, 1.84467440737095516160e+19, RZ ;  /* 0x5f800000030b9823 */ /* 0x000fe400000000ff */
[----:B------:R-:W-:-:S07]  /*11b0*/  @!P1 VIADD R4, R4, 0x40 ;  /* 0x0000004004049836 */ /* 0x000fce0000000000 */
.L_x_9:
[----:B------:R-:W-:Y:S01]  /*11c0*/  LEA R0, R8, 0xc0800000, 0x17 ;  /* 0xc080000008007811 */ /* 0x000fe200078eb8ff */
[----:B------:R-:W-:Y:S01]  /*11d0*/  VIADD R9, R9, 0xffffff81 ;  /* 0xffffff8109097836 */ /* 0x000fe20000000000 */
[----:B------:R-:W-:Y:S02]  /*11e0*/  BSSY.RECONVERGENT B2, `(.L_x_14) ;  /* 0x0000035000027945 */ /* 0x000fe40003800200 */
[----:B------:R-:W-:Y:S01]  /*11f0*/  IADD3 R11, PT, PT, -R0, R11, RZ ;  /* 0x0000000b000b7210 */ /* 0x000fe20007ffe1ff */
[C---:B------:R-:W-:Y:S01]  /*1200*/  IMAD R0, R9.reuse, -0x800000, R10 ;  /* 0xff80000009007824 */ /* 0x040fe200078e020a */
[----:B------:R-:W-:Y:S02]  /*1210*/  IADD3 R9, PT, PT, R9, 0x7f, -R8 ;  /* 0x0000007f09097810 */ /* 0x000fe40007ffe808 */
[----:B------:R-:W0:Y:S01]  /*1220*/  MUFU.RCP R3, R11 ;  /* 0x0000000b00037308 */ /* 0x000e220000001000 */
[----:B------:R-:W-:Y:S02]  /*1230*/  FADD.FTZ R15, -R11, -RZ ;  /* 0x800000ff0b0f7221 */ /* 0x000fe40000010100 */
[----:B------:R-:W-:-:S02]  /*1240*/  IMAD.IADD R9, R9, 0x1, R4 ;  /* 0x0000000109097824 */ /* 0x000fc400078e0204 */
[----:B0-----:R-:W-:-:S04]  /*1250*/  FFMA R14, R3, R15, 1 ;  /* 0x3f800000030e7423 */ /* 0x001fc8000000000f */
[----:B------:R-:W-:-:S04]  /*1260*/  FFMA R14, R3, R14, R3 ;  /* 0x0000000e030e7223 */ /* 0x000fc80000000003 */
[----:B------:R-:W-:-:S04]  /*1270*/  FFMA R3, R0, R14, RZ ;  /* 0x0000000e00037223 */ /* 0x000fc800000000ff */
[----:B------:R-:W-:-:S04]  /*1280*/  FFMA R10, R15, R3, R0 ;  /* 0x000000030f0a7223 */ /* 0x000fc80000000000 */
[----:B------:R-:W-:-:S04]  /*1290*/  FFMA R17, R14, R10, R3 ;  /* 0x0000000a0e117223 */ /* 0x000fc80000000003 */
[----:B------:R-:W-:-:S04]  /*12a0*/  FFMA R10, R15, R17, R0 ;  /* 0x000000110f0a7223 */ /* 0x000fc80000000000 */
[----:B------:R-:W-:-:S05]  /*12b0*/  FFMA R0, R14, R10, R17 ;  /* 0x0000000a0e007223 */ /* 0x000fca0000000011 */
[----:B------:R-:W-:-:S04]  /*12c0*/  SHF.R.U32.HI R3, RZ, 0x17, R0 ;  /* 0x00000017ff037819 */ /* 0x000fc80000011600 */
[----:B------:R-:W-:-:S05]  /*12d0*/  LOP3.LUT R3, R3, 0xff, RZ, 0xc0, !PT ;  /* 0x000000ff03037812 */ /* 0x000fca00078ec0ff */
[----:B------:R-:W-:-:S04]  /*12e0*/  IMAD.IADD R11, R3, 0x1, R9 ;  /* 0x00000001030b7824 */ /* 0x000fc800078e0209 */
[----:B------:R-:W-:-:S05]  /*12f0*/  VIADD R3, R11, 0xffffffff ;  /* 0xffffffff0b037836 */ /* 0x000fca0000000000 */
[----:B------:R-:W-:-:S13]  /*1300*/  ISETP.GE.U32.AND P0, PT, R3, 0xfe, PT ;  /* 0x000000fe0300780c */ /* 0x000fda0003f06070 */
[----:B------:R-:W-:Y:S05]  /*1310*/  @!P0 BRA `(.L_x_15) ;  /* 0x0000000000808947 */ /* 0x000fea0003800000 */
[----:B------:R-:W-:-:S13]  /*1320*/  ISETP.GT.AND P0, PT, R11, 0xfe, PT ;  /* 0x000000fe0b00780c */ /* 0x000fda0003f04270 */
[----:B------:R-:W-:Y:S05]  /*1330*/  @P0 BRA `(.L_x_16) ;  /* 0x00000000006c0947 */ /* 0x000fea0003800000 */
[----:B------:R-:W-:-:S13]  /*1340*/  ISETP.GE.AND P0, PT, R11, 0x1, PT ;  /* 0x000000010b00780c */ /* 0x000fda0003f06270 */
[----:B------:R-:W-:Y:S05]  /*1350*/  @P0 BRA `(.L_x_17) ;  /* 0x0000000000740947 */ /* 0x000fea0003800000 */
[----:B------:R-:W-:Y:S02]  /*1360*/  ISETP.GE.AND P0, PT, R11, -0x18, PT ;  /* 0xffffffe80b00780c */ /* 0x000fe40003f06270 */
[----:B------:R-:W-:-:S11]  /*1370*/  LOP3.LUT R0, R0, 0x80000000, RZ, 0xc0, !PT ;  /* 0x8000000000007812 */ /* 0x000fd600078ec0ff */
[----:B------:R-:W-:Y:S05]  /*1380*/  @!P0 BRA `(.L_x_17) ;  /* 0x0000000000688947 */ /* 0x000fea0003800000 */
[CCC-:B------:R-:W-:Y:S01]  /*1390*/  FFMA.RZ R3, R14.reuse, R10.reuse, R17.reuse ;  /* 0x0000000a0e037223 */ /* 0x1c0fe2000000c011 */
[C---:B------:R-:W-:Y:S02]  /*13a0*/  VIADD R9, R11.reuse, 0x20 ;  /* 0x000000200b097836 */ /* 0x040fe40000000000 */
[CCC-:B------:R-:W-:Y:S01]  /*13b0*/  FFMA.RM R4, R14.reuse, R10.reuse, R17.reuse ;  /* 0x0000000a0e047223 */ /* 0x1c0fe20000004011 */
[----:B------:R-:W-:Y:S02]  /*13c0*/  ISETP.NE.AND P2, PT, R11, RZ, PT ;  /* 0x000000ff0b00720c */ /* 0x000fe40003f45270 */
[----:B------:R-:W-:Y:S01]  /*13d0*/  LOP3.LUT R8, R3, 0x7fffff, RZ, 0xc0, !PT ;  /* 0x007fffff03087812 */ /* 0x000fe200078ec0ff */
[----:B------:R-:W-:Y:S01]  /*13e0*/  FFMA.RP R3, R14, R10, R17 ;  /* 0x0000000a0e037223 */ /* 0x000fe20000008011 */
[----:B------:R-:W-:Y:S01]  /*13f0*/  IMAD.MOV R10, RZ, RZ, -R11 ;  /* 0x000000ffff0a7224 */ /* 0x000fe200078e0a0b */
[----:B------:R-:W-:Y:S02]  /*1400*/  ISETP.NE.AND P1, PT, R11, RZ, PT ;  /* 0x000000ff0b00720c */ /* 0x000fe40003f25270 */
[----:B------:R-:W-:-:S02]  /*1410*/  LOP3.LUT R8, R8, 0x800000, RZ, 0xfc, !PT ;  /* 0x0080000008087812 */ /* 0x000fc400078efcff */
[----:B------:R-:W-:Y:S02]  /*1420*/  FSETP.NEU.FTZ.AND P0, PT, R3, R4, PT ;  /* 0x000000040300720b */ /* 0x000fe40003f1d000 */
[----:B------:R-:W-:Y:S02]  /*1430*/  SHF.L.U32 R9, R8, R9, RZ ;  /* 0x0000000908097219 */ /* 0x000fe400000006ff */
[----:B------:R-:W-:Y:S02]  /*1440*/  SEL R3, R10, RZ, P2 ;  /* 0x000000ff0a037207 */ /* 0x000fe40001000000 */
[----:B------:R-:W-:Y:S02]  /*1450*/  ISETP.NE.AND P1, PT, R9, RZ, P1 ;  /* 0x000000ff0900720c */ /* 0x000fe40000f25270 */
[----:B------:R-:W-:Y:S02]  /*1460*/  SHF.R.U32.HI R3, RZ, R3, R8 ;  /* 0x00000003ff037219 */ /* 0x000fe40000011608 */
[----:B------:R-:W-:-:S02]  /*1470*/  PLOP3.LUT P0, PT, P0, P1, PT, 0xf8, 0x8f ;  /* 0x00000000008f781c */ /* 0x000fc40000703f70 */
[----:B------:R-:W-:Y:S02]  /*1480*/  SHF.R.U32.HI R9, RZ, 0x1, R3 ;  /* 0x00000001ff097819 */ /* 0x000fe40000011603 */
[----:B------:R-:W-:-:S04]  /*1490*/  SEL R4, RZ, 0x1, !P0 ;  /* 0x00000001ff047807 */ /* 0x000fc80004000000 */
[----:B------:R-:W-:-:S04]  /*14a0*/  LOP3.LUT R4, R4, 0x1, R9, 0xf8, !PT ;  /* 0x0000000104047812 */ /* 0x000fc800078ef809 */
[----:B------:R-:W-:-:S05]  /*14b0*/  LOP3.LUT R4, R4, R3, RZ, 0xc0, !PT ;  /* 0x0000000304047212 */ /* 0x000fca00078ec0ff */
[----:B------:R-:W-:-:S05]  /*14c0*/  IMAD.IADD R9, R9, 0x1, R4 ;  /* 0x0000000109097824 */ /* 0x000fca00078e0204 */
[----:B------:R-:W-:Y:S01]  /*14d0*/  LOP3.LUT R0, R9, R0, RZ, 0xfc, !PT ;  /* 0x0000000009007212 */ /* 0x000fe200078efcff */
[----:B------:R-:W-:Y:S06]  /*14e0*/  BRA `(.L_x_17) ;  /* 0x0000000000107947 */ /* 0x000fec0003800000 */
.L_x_16:
[----:B------:R-:W-:-:S04]  /*14f0*/  LOP3.LUT R0, R0, 0x80000000, RZ, 0xc0, !PT ;  /* 0x8000000000007812 */ /* 0x000fc800078ec0ff */
[----:B------:R-:W-:Y:S01]  /*1500*/  LOP3.LUT R0, R0, 0x7f800000, RZ, 0xfc, !PT ;  /* 0x7f80000000007812 */ /* 0x000fe200078efcff */
[----:B------:R-:W-:Y:S06]  /*1510*/  BRA `(.L_x_17) ;  /* 0x0000000000047947 */ /* 0x000fec0003800000 */
.L_x_15:
[----:B------:R-:W-:-:S07]  /*1520*/  IMAD R0, R9, 0x800000, R0 ;  /* 0x0080000009007824 */ /* 0x000fce00078e0200 */
.L_x_17:
[----:B------:R-:W-:Y:S05]  /*1530*/  BSYNC.RECONVERGENT B2 ;  /* 0x0000000000027941 */ /* 0x000fea0003800200 */
.L_x_14:
[----:B------:R-:W-:Y:S05]  /*1540*/  BRA `(.L_x_18) ;  /* 0x0000000000207947 */ /* 0x000fea0003800000 */
.L_x_13:
[----:B------:R-:W-:-:S04]  /*1550*/  LOP3.LUT R0, R11, 0x80000000, R10, 0x48, !PT ;  /* 0x800000000b007812 */ /* 0x000fc800078e480a */
[----:B------:R-:W-:Y:S01]  /*1560*/  LOP3.LUT R0, R0, 0x7f800000, RZ, 0xfc, !PT ;  /* 0x7f80000000007812 */ /* 0x000fe200078efcff */
[----:B------:R-:W-:Y:S06]  /*1570*/  BRA `(.L_x_18) ;  /* 0x0000000000147947 */ /* 0x000fec0003800000 */
.L_x_12:
[----:B------:R-:W-:Y:S01]  /*1580*/  LOP3.LUT R0, R11, 0x80000000, R10, 0x48, !PT ;  /* 0x800000000b007812 */ /* 0x000fe200078e480a */
[----:B------:R-:W-:Y:S06]  /*1590*/  BRA `(.L_x_18) ;  /* 0x00000000000c7947 */ /* 0x000fec0003800000 */
.L_x_11:
[----:B------:R-:W0:Y:S01]  /*15a0*/  MUFU.RSQ R0, -QNAN ;  /* 0xffc0000000007908 */ /* 0x000e220000001400 */
[----:B------:R-:W-:Y:S05]  /*15b0*/  BRA `(.L_x_18) ;  /* 0x0000000000047947 */ /* 0x000fea0003800000 */
.L_x_10:
[----:B------:R-:W-:-:S07]  /*15c0*/  FADD.FTZ R0, R0, R3 ;  /* 0x0000000300007221 */ /* 0x000fce0000010000 */
.L_x_18:
[----:B------:R-:W-:Y:S05]  /*15d0*/  BSYNC.RECONVERGENT B1 ;  /* 0x0000000000017941 */ /* 0x000fea0003800200 */
.L_x_8:
[----:B------:R-:W-:-:S04]  /*15e0*/  IMAD.MOV.U32 R3, RZ, RZ, 0x0 ;  /* 0x00000000ff037424 */ /* 0x000fc800078e00ff */
[----:B0-----:R-:W-:Y:S05]  /*15f0*/  RET.REL.NODEC R2 `(_Z22timestep_embedding_f32PKfPfiii) ;  /* 0xffffffe802807950 */ /* 0x001fea0003c3ffff */
.L_x_19:
[----:B------:R-:W-:-:S00]  /*1600*/  BRA `(.L_x_19) ;  /* 0xfffffffc00fc7947 */ /* 0x000fc0000383ffff */
[----:B------:R-:W-:-:S00]  /*1610*/  NOP ;  /* 0x0000000000007918 */ /* 0x000fc00000000000 */
        /* <DEDUP_REMOVED lines=14> */
.L_x_20:


//--------------------- .nv.global.init           --------------------------
	.section	.nv.global.init,"aw",@progbits
	.align	4
.nv.global.init:
	.type		__cudart_i2opi_f,@object
	.size		__cudart_i2opi_f,(.L_0 - __cudart_i2opi_f)
__cudart_i2opi_f:
        /*0000*/ 	.byte	0x41, 0x90, 0x43, 0x3c, 0x99, 0x95, 0x62, 0xdb, 0xc0, 0xdd, 0x34, 0xf5, 0xd1, 0x57, 0x27, 0xfc
        /*0010*/ 	.byte	0x29, 0x15, 0x44, 0x4e, 0x6e, 0x83, 0xf9, 0xa2
.L_0:


//--------------------- .nv.shared.reserved.0     --------------------------
	.section	.nv.shared.reserved.0,"aw",@nobits
	.weak		__nv_reservedSMEM_offset_0_alias
	.size		__nv_reservedSMEM_offset_0_alias, 0, 64
	.other		__nv_reservedSMEM_offset_0_alias,@"STO_CUDA_RESERVED_SHARED STV_DEFAULT"
__nv_reservedSMEM_offset_0_alias:
	.zero		0
	.zero		64


//--------------------- .nv.constant0._Z22timestep_embedding_f32PKfPfiii --------------------------
	.section	.nv.constant0._Z22timestep_embedding_f32PKfPfiii,"a",@progbits
	.sectionflags	@""
	.align	4
.nv.constant0._Z22timestep_embedding_f32PKfPfiii:
	.zero		924


//--------------------- SYMBOLS --------------------------

	.type		.nv.reservedSmem.offset0,@object
	.size		.nv.reservedSmem.offset0,0x4
